//
// Generated by NVIDIA NVVM Compiler
//
// Compiler Build ID: CL-36424714
// Cuda compilation tools, release 13.0, V13.0.88
// Based on NVVM 20.0.0
//

.version 9.0
.target sm_100
.address_size 64

	// .globl	_Z7K_StonePiS_S_

.visible .entry _Z7K_StonePiS_S_(
	.param .u64 .ptr .align 1 _Z7K_StonePiS_S__param_0,
	.param .u64 .ptr .align 1 _Z7K_StonePiS_S__param_1,
	.param .u64 .ptr .align 1 _Z7K_StonePiS_S__param_2
)
{
	.reg .pred 	%p<10>;
	.reg .b32 	%r<29>;
	.reg .b64 	%rd<15>;

	ld.param.u64 	%rd4, [_Z7K_StonePiS_S__param_0];
	ld.param.u64 	%rd5, [_Z7K_StonePiS_S__param_1];
	ld.param.u64 	%rd6, [_Z7K_StonePiS_S__param_2];
	cvta.to.global.u64 	%rd1, %rd4;
	cvta.to.global.u64 	%rd2, %rd5;
	cvta.to.global.u64 	%rd3, %rd6;
	mov.u32 	%r1, %tid.x;
	mov.u32 	%r2, %ctaid.x;
	or.b32  	%r3, %r1, %r2;
	setp.ne.s32 	%p1, %r3, 0;
	@%p1 bra 	$L__BB0_2;
	mov.b32 	%r15, 0;
	st.global.u32 	[%rd3], %r15;
$L__BB0_2:
	mov.u32 	%r17, %ntid.x;
	mad.lo.s32 	%r4, %r2, %r17, %r1;
	mov.u32 	%r18, %nctaid.x;
	mul.lo.s32 	%r5, %r17, %r18;
	mov.b32 	%r25, 1;
$L__BB0_3:
	setp.ne.s32 	%p2, %r3, 0;
	setp.lt.u32 	%p3, %r25, 16000001;
	or.pred  	%p4, %p2, %p3;
	@%p4 bra 	$L__BB0_5;
	mov.b32 	%r19, 1;
	st.global.u32 	[%rd3], %r19;
$L__BB0_5:
	bar.sync 	0;
	ld.global.u32 	%r20, [%rd3];
	setp.eq.s32 	%p5, %r20, 1;
	@%p5 bra 	$L__BB0_13;
	setp.gt.u32 	%p6, %r4, 31999999;
	@%p6 bra 	$L__BB0_9;
	mov.u32 	%r26, %r4;
$L__BB0_8:
	mul.wide.u32 	%rd7, %r26, 4;
	add.s64 	%rd8, %rd1, %rd7;
	ld.global.u32 	%r21, [%rd8];
	add.s64 	%rd9, %rd2, %rd7;
	st.global.u32 	[%rd9], %r21;
	add.s32 	%r26, %r26, %r5;
	setp.lt.u32 	%p7, %r26, 32000000;
	@%p7 bra 	$L__BB0_8;
$L__BB0_9:
	bar.sync 	0;
	add.s32 	%r27, %r4, %r25;
	setp.gt.u32 	%p8, %r27, 31999999;
	@%p8 bra 	$L__BB0_12;
	mov.u32 	%r28, %r4;
$L__BB0_11:
	mul.wide.u32 	%rd10, %r27, 4;
	add.s64 	%rd11, %rd2, %rd10;
	ld.global.u32 	%r22, [%rd11];
	mul.wide.u32 	%rd12, %r28, 4;
	add.s64 	%rd13, %rd2, %rd12;
	ld.global.u32 	%r23, [%rd13];
	add.s32 	%r24, %r23, %r22;
	add.s64 	%rd14, %rd1, %rd10;
	st.global.u32 	[%rd14], %r24;
	add.s32 	%r28, %r28, %r5;
	add.s32 	%r27, %r28, %r25;
	setp.lt.u32 	%p9, %r27, 32000000;
	@%p9 bra 	$L__BB0_11;
$L__BB0_12:
	shl.b32 	%r25, %r25, 1;
	bar.sync 	0;
	bra.uni 	$L__BB0_3;
$L__BB0_13:
	ret;

}


// ===== COMPILED SASS (sm_100) =====

	.target	sm_100

	.elftype	@"ET_EXEC"


//--------------------- .note.nv.tkinfo           --------------------------
	.section	.note.nv.tkinfo,"",@"SHT_NOTE"
	.sectionflags	@"SHF_NOTE_NV_TKINFO"
	.tkinfo
        /*0018*/ 	.word	0x00000002
        /*0030*/ 	.string	""
        /*0030*/ 	.string	"ptxas"
        /*0030*/ 	.string	"Cuda compilation tools, release 13.0, V13.0.88"
        /*0030*/ 	.string	"Build cuda_13.0.r13.0/compiler.36424714_0"
        /*0030*/ 	.string	"-arch sm_100 -m 64 "



//--------------------- .note.nv.cuinfo           --------------------------
	.section	.note.nv.cuinfo,"",@"SHT_NOTE"
	.sectionflags	@"SHF_NOTE_NV_CUINFO"
        /*0018*/ 	.short	0x0002
        /*001a*/ 	.short	0x0064
        /*001c*/ 	.short	0x0082
	.zero		2


//--------------------- .nv.info                  --------------------------
	.section	.nv.info,"",@"SHT_CUDA_INFO"
	.align	4


	//----- nvinfo : EIATTR_REGCOUNT
	.align		4
        /*0000*/ 	.byte	0x04, 0x2f
        /*0002*/ 	.short	(.L_1 - .L_0)
	.align		4
.L_0:
        /*0004*/ 	.word	index@(_Z7K_StonePiS_S_)
        /*0008*/ 	.word	0x00000016


	//----- nvinfo : EIATTR_FRAME_SIZE
	.align		4
.L_1:
        /*000c*/ 	.byte	0x04, 0x11
        /*000e*/ 	.short	(.L_3 - .L_2)
	.align		4
.L_2:
        /*0010*/ 	.word	index@(_Z7K_StonePiS_S_)
        /*0014*/ 	.word	0x00000000


	//----- nvinfo : EIATTR_MIN_STACK_SIZE
	.align		4
.L_3:
        /*0018*/ 	.byte	0x04, 0x12
        /*001a*/ 	.short	(.L_5 - .L_4)
	.align		4
.L_4:
        /*001c*/ 	.word	index@(_Z7K_StonePiS_S_)
        /*0020*/ 	.word	0x00000000
.L_5:


//--------------------- .nv.compat                --------------------------
	.section	.nv.compat,"",@"SHT_CUDA_COMPAT_INFO"
	.align	4
        /*0000*/ 	.byte	0x02, 0x09, 0x00, 0x00, 0x02, 0x02, 0x01, 0x00, 0x02, 0x05, 0x05, 0x00, 0x03, 0x07, 0x01, 0x01
        /*0010*/ 	.byte	0x02, 0x03, 0x00, 0x00, 0x02, 0x06, 0x01, 0x00, 0x04, 0x0b, 0x08, 0x00, 0x09, 0x00, 0x00, 0x00
        /*0020*/ 	.byte	0x00, 0x00, 0x00, 0x00


//--------------------- .nv.info._Z7K_StonePiS_S_ --------------------------
	.section	.nv.info._Z7K_StonePiS_S_,"",@"SHT_CUDA_INFO"
	.sectionflags	@""
	.align	4


	//----- nvinfo : EIATTR_CUDA_API_VERSION
	.align		4
        /*0000*/ 	.byte	0x04, 0x37
        /*0002*/ 	.short	(.L_7 - .L_6)
.L_6:
        /*0004*/ 	.word	0x00000082


	//----- nvinfo : EIATTR_KPARAM_INFO
	.align		4
.L_7:
        /*0008*/ 	.byte	0x04, 0x17
        /*000a*/ 	.short	(.L_9 - .L_8)
.L_8:
        /*000c*/ 	.word	0x00000000
        /*0010*/ 	.short	0x0002
        /*0012*/ 	.short	0x0010
        /*0014*/ 	.byte	0x00, 0xf5, 0x21, 0x00


	//----- nvinfo : EIATTR_KPARAM_INFO
	.align		4
.L_9:
        /*0018*/ 	.byte	0x04, 0x17
        /*001a*/ 	.short	(.L_11 - .L_10)
.L_10:
        /*001c*/ 	.word	0x00000000
        /*0020*/ 	.short	0x0001
        /*0022*/ 	.short	0x0008
        /*0024*/ 	.byte	0x00, 0xf5, 0x21, 0x00


	//----- nvinfo : EIATTR_KPARAM_INFO
	.align		4
.L_11:
        /*0028*/ 	.byte	0x04, 0x17
        /*002a*/ 	.short	(.L_13 - .L_12)
.L_12:
        /*002c*/ 	.word	0x00000000
        /*0030*/ 	.short	0x0000
        /*0032*/ 	.short	0x0000
        /*0034*/ 	.byte	0x00, 0xf5, 0x21, 0x00


	//----- nvinfo : EIATTR_SPARSE_MMA_MASK
	.align		4
.L_13:
        /*0038*/ 	.byte	0x03, 0x50
        /*003a*/ 	.short	0x0000


	//----- nvinfo : EIATTR_MAXREG_COUNT
	.align		4
        /*003c*/ 	.byte	0x03, 0x1b
        /*003e*/ 	.short	0x00ff


	//----- nvinfo : EIATTR_NUM_BARRIERS
	.align		4
        /*0040*/ 	.byte	0x02, 0x4c
        /*0042*/ 	.byte	0x01
	.zero		1


	//----- nvinfo : EIATTR_MERCURY_ISA_VERSION
	.align		4
        /*0044*/ 	.byte	0x03, 0x5f
        /*0046*/ 	.short	0x0101


	//----- nvinfo : EIATTR_VRC_CTA_INIT_COUNT
	.align		4
        /*0048*/ 	.byte	0x02, 0x4a
	.zero		1
	.zero		1


	//----- nvinfo : EIATTR_EXIT_INSTR_OFFSETS
	.align		4
        /*004c*/ 	.byte	0x04, 0x1c
        /*004e*/ 	.short	(.L_15 - .L_14)


	//   ....[0]....
.L_14:
        /*0050*/ 	.word	0x00000140


	//----- nvinfo : EIATTR_CRS_STACK_SIZE
	.align		4
.L_15:
        /*0054*/ 	.byte	0x04, 0x1e
        /*0056*/ 	.short	(.L_17 - .L_16)
.L_16:
        /*0058*/ 	.word	0x00000000


	//----- nvinfo : EIATTR_CBANK_PARAM_SIZE
	.align		4
.L_17:
        /*005c*/ 	.byte	0x03, 0x19
        /*005e*/ 	.short	0x0018


	//----- nvinfo : EIATTR_PARAM_CBANK
	.align		4
        /*0060*/ 	.byte	0x04, 0x0a
        /*0062*/ 	.short	(.L_19 - .L_18)
	.align		4
.L_18:
        /*0064*/ 	.word	index@(.nv.constant0._Z7K_StonePiS_S_)
        /*0068*/ 	.short	0x0380
        /*006a*/ 	.short	0x0018


	//----- nvinfo : EIATTR_SW_WAR
	.align		4
.L_19:
        /*006c*/ 	.byte	0x04, 0x36
        /*006e*/ 	.short	(.L_21 - .L_20)
.L_20:
        /*0070*/ 	.word	0x00000008
.L_21:


//--------------------- .nv.callgraph             --------------------------
	.section	.nv.callgraph,"",@"SHT_CUDA_CALLGRAPH"
	.align	4
	.sectionentsize	8
	.align		4
        /*0000*/ 	.word	0x00000000
	.align		4
        /*0004*/ 	.word	0xffffffff
	.align		4
        /*0008*/ 	.word	0x00000000
	.align		4
        /*000c*/ 	.word	0xfffffffe
	.align		4
        /*0010*/ 	.word	0x00000000
	.align		4
        /*0014*/ 	.word	0xfffffffd
	.align		4
        /*0018*/ 	.word	0x00000000
	.align		4
        /*001c*/ 	.word	0xfffffffc


//--------------------- .text._Z7K_StonePiS_S_    --------------------------
	.section	.text._Z7K_StonePiS_S_,"ax",@progbits
	.align	128
        .global         _Z7K_StonePiS_S_
        .type           _Z7K_StonePiS_S_,@function
        .size           _Z7K_StonePiS_S_,(.L_x_8 - _Z7K_StonePiS_S_)
        .other          _Z7K_StonePiS_S_,@"STO_CUDA_ENTRY STV_DEFAULT"
_Z7K_StonePiS_S_:
.text._Z7K_StonePiS_S_:
[----:B------:R-:W-:Y:S01]  /*0000*/  LDC R1, c[0x0][0x37c] ;  /* 0x0000df00ff017b82 */ /* 0x000fe20000000800 */
[----:B------:R-:W0:Y:S07]  /*0010*/  S2R R2, SR_TID.X ;  /* 0x0000000000027919 */ /* 0x000e2e0000002100 */
[----:B------:R-:W0:Y:S01]  /*0020*/  S2UR UR6, SR_CTAID.X ;  /* 0x00000000000679c3 */ /* 0x000e220000002500 */
[----:B------:R-:W1:Y:S01]  /*0030*/  LDCU.64 UR4, c[0x0][0x358] ;  /* 0x00006b00ff0477ac */ /* 0x000e620008000a00 */
[----:B------:R-:W-:-:S06]  /*0040*/  IMAD.MOV.U32 R3, RZ, RZ, 0x1 ;  /* 0x00000001ff037424 */ /* 0x000fcc00078e00ff */
[----:B------:R-:W2:Y:S01]  /*0050*/  LDC R7, c[0x0][0x360] ;  /* 0x0000d800ff077b82 */ /* 0x000ea20000000800 */
[----:B------:R-:W3:Y:S01]  /*0060*/  LDCU UR7, c[0x0][0x370] ;  /* 0x00006e00ff0777ac */ /* 0x000ee20008000800 */
[----:B0-----:R-:W-:Y:S01]  /*0070*/  LOP3.LUT P0, R14, R2, UR6, RZ, 0xfc, !PT ;  /* 0x00000006020e7c12 */ /* 0x001fe2000f80fcff */
[C---:B--2---:R-:W-:Y:S02]  /*0080*/  IMAD R2, R7.reuse, UR6, R2 ;  /* 0x0000000607027c24 */ /* 0x044fe4000f8e0202 */
[----:B---3--:R-:W-:-:S10]  /*0090*/  IMAD R0, R7, UR7, RZ ;  /* 0x0000000707007c24 */ /* 0x008fd4000f8e02ff */
[----:B------:R-:W1:Y:S02]  /*00a0*/  @!P0 LDC.64 R4, c[0x0][0x390] ;  /* 0x0000e400ff048b82 */ /* 0x000e640000000a00 */
[----:B-1----:R0:W-:Y:S02]  /*00b0*/  @!P0 STG.E desc[UR4][R4.64], RZ ;  /* 0x000000ff04008986 */ /* 0x0021e4000c101904 */
.L_x_6:
[----:B0-2---:R-:W0:Y:S01]  /*00c0*/  LDC.64 R4, c[0x0][0x390] ;  /* 0x0000e400ff047b82 */ /* 0x005e220000000a00 */
[----:B------:R-:W-:-:S04]  /*00d0*/  ISETP.GE.U32.AND P0, PT, R3, 0xf42401, PT ;  /* 0x00f424010300780c */ /* 0x000fc80003f06070 */
[----:B------:R-:W-:-:S13]  /*00e0*/  ISETP.NE.OR P0, PT, R14, RZ, !P0 ;  /* 0x000000ff0e00720c */ /* 0x000fda0004705670 */
[----:B------:R-:W-:-:S05]  /*00f0*/  @!P0 MOV R7, 0x1 ;  /* 0x0000000100078802 */ /* 0x000fca0000000f00 */
[----:B0-----:R0:W-:Y:S01]  /*0100*/  @!P0 STG.E desc[UR4][R4.64], R7 ;  /* 0x0000000704008986 */ /* 0x0011e2000c101904 */
[----:B------:R-:W-:Y:S06]  /*0110*/  BAR.SYNC.DEFER_BLOCKING 0x0 ;  /* 0x0000000000007b1d */ /* 0x000fec0000010000 */
[----:B------:R-:W2:Y:S02]  /*0120*/  LDG.E R6, desc[UR4][R4.64] ;  /* 0x0000000404067981 */ /* 0x000ea4000c1e1900 */
[----:B--2---:R-:W-:-:S13]  /*0130*/  ISETP.NE.AND P0, PT, R6, 0x1, PT ;  /* 0x000000010600780c */ /* 0x004fda0003f05270 */
[----:B0--3--:R-:W-:Y:S05]  /*0140*/  @!P0 EXIT ;  /* 0x000000000000894d */ /* 0x009fea0003800000 */
[----:B------:R-:W-:Y:S01]  /*0150*/  ISETP.GT.U32.AND P0, PT, R2, 0x1e847ff, PT ;  /* 0x01e847ff0200780c */ /* 0x000fe20003f04070 */
[----:B------:R-:W-:-:S12]  /*0160*/  BSSY.RECONVERGENT B0, `(.L_x_0) ;  /* 0x000000c000007945 */ /* 0x000fd80003800200 */
[----:B------:R-:W-:Y:S05]  /*0170*/  @P0 BRA `(.L_x_1) ;  /* 0x0000000000280947 */ /* 0x000fea0003800000 */
[----:B------:R-:W0:Y:S01]  /*0180*/  LDC.64 R8, c[0x0][0x380] ;  /* 0x0000e000ff087b82 */ /* 0x000e220000000a00 */
[----:B------:R-:W-:-:S07]  /*0190*/  IMAD.MOV.U32 R13, RZ, RZ, R2 ;  /* 0x000000ffff0d7224 */ /* 0x000fce00078e0002 */
[----:B------:R-:W1:Y:S02]  /*01a0*/  LDC.64 R10, c[0x0][0x388] ;  /* 0x0000e200ff0a7b82 */ /* 0x000e640000000a00 */
.L_x_2:
[----:B0-2---:R-:W-:-:S06]  /*01b0*/  IMAD.WIDE.U32 R4, R13, 0x4, R8 ;  /* 0x000000040d047825 */ /* 0x005fcc00078e0008 */
[----:B------:R-:W2:Y:S01]  /*01c0*/  LDG.E R5, desc[UR4][R4.64] ;  /* 0x0000000404057981 */ /* 0x000ea2000c1e1900 */
[----:B-1----:R-:W-:Y:S01]  /*01d0*/  IMAD.WIDE.U32 R6, R13, 0x4, R10 ;  /* 0x000000040d067825 */ /* 0x002fe200078e000a */
[----:B------:R-:W-:-:S04]  /*01e0*/  IADD3 R13, PT, PT, R0, R13, RZ ;  /* 0x0000000d000d7210 */ /* 0x000fc80007ffe0ff */
[----:B------:R-:W-:Y:S01]  /*01f0*/  ISETP.GE.U32.AND P0, PT, R13, 0x1e84800, PT ;  /* 0x01e848000d00780c */ /* 0x000fe20003f06070 */
[----:B--2---:R2:W-:-:S12]  /*0200*/  STG.E desc[UR4][R6.64], R5 ;  /* 0x0000000506007986 */ /* 0x0045d8000c101904 */
[----:B------:R-:W-:Y:S05]  /*0210*/  @!P0 BRA `(.L_x_2) ;  /* 0xfffffffc00e48947 */ /* 0x000fea000383ffff */
.L_x_1:
[----:B------:R-:W-:Y:S05]  /*0220*/  BSYNC.RECONVERGENT B0 ;  /* 0x0000000000007941 */ /* 0x000fea0003800200 */
.L_x_0:
[----:B------:R-:W-:Y:S01]  /*0230*/  IMAD.IADD R8, R2, 0x1, R3 ;  /* 0x0000000102087824 */ /* 0x000fe200078e0203 */
[----:B------:R-:W-:Y:S04]  /*0240*/  BAR.SYNC.DEFER_BLOCKING 0x0 ;  /* 0x0000000000007b1d */ /* 0x000fe80000010000 */
[----:B------:R-:W-:Y:S02]  /*0250*/  ISETP.GT.U32.AND P0, PT, R8, 0x1e847ff, PT ;  /* 0x01e847ff0800780c */ /* 0x000fe40003f04070 */
[----:B------:R-:W-:Y:S11]  /*0260*/  BSSY.RECONVERGENT B0, `(.L_x_3) ;  /* 0x0000011000007945 */ /* 0x000ff60003800200 */
[----:B------:R-:W-:Y:S05]  /*0270*/  @P0 BRA `(.L_x_4) ;  /* 0x00000000003c0947 */ /* 0x000fea0003800000 */
[----:B--2---:R-:W0:Y:S01]  /*0280*/  LDC.64 R4, c[0x0][0x380] ;  /* 0x0000e000ff047b82 */ /* 0x004e220000000a00 */
[----:B------:R-:W-:Y:S01]  /*0290*/  MOV R15, R8 ;  /* 0x00000008000f7202 */ /* 0x000fe20000000f00 */
[----:B------:R-:W-:-:S06]  /*02a0*/  IMAD.MOV.U32 R17, RZ, RZ, R2 ;  /* 0x000000ffff117224 */ /* 0x000fcc00078e0002 */
[----:B------:R-:W1:Y:S02]  /*02b0*/  LDC.64 R6, c[0x0][0x388] ;  /* 0x0000e200ff067b82 */ /* 0x000e640000000a00 */
.L_x_5:
[----:B-1----:R-:W-:-:S04]  /*02c0*/  IMAD.WIDE.U32 R8, R15, 0x4, R6 ;  /* 0x000000040f087825 */ /* 0x002fc800078e0006 */
[----:B------:R-:W-:Y:S02]  /*02d0*/  IMAD.WIDE.U32 R10, R17, 0x4, R6 ;  /* 0x00000004110a7825 */ /* 0x000fe400078e0006 */
[----:B------:R-:W2:Y:S04]  /*02e0*/  LDG.E R8, desc[UR4][R8.64] ;  /* 0x0000000408087981 */ /* 0x000ea8000c1e1900 */
[----:B------:R-:W2:Y:S01]  /*02f0*/  LDG.E R11, desc[UR4][R10.64] ;  /* 0x000000040a0b7981 */ /* 0x000ea2000c1e1900 */
[----:B0--3--:R-:W-:-:S04]  /*0300*/  IMAD.WIDE.U32 R12, R15, 0x4, R4 ;  /* 0x000000040f0c7825 */ /* 0x009fc800078e0004 */
[----:B------:R-:W-:-:S05]  /*0310*/  IMAD.IADD R17, R0, 0x1, R17 ;  /* 0x0000000100117824 */ /* 0x000fca00078e0211 */
[----:B------:R-:W-:-:S04]  /*0320*/  IADD3 R15, PT, PT, R17, R3, RZ ;  /* 0x00000003110f7210 */ /* 0x000fc80007ffe0ff */
[----:B------:R-:W-:Y:S02]  /*0330*/  ISETP.GE.U32.AND P0, PT, R15, 0x1e84800, PT ;  /* 0x01e848000f00780c */ /* 0x000fe40003f06070 */
[----:B--2---:R-:W-:-:S05]  /*0340*/  IADD3 R19, PT, PT, R8, R11, RZ ;  /* 0x0000000b08137210 */ /* 0x004fca0007ffe0ff */
[----:B------:R3:W-:Y:S06]  /*0350*/  STG.E desc[UR4][R12.64], R19 ;  /* 0x000000130c007986 */ /* 0x0007ec000c101904 */
[----:B------:R-:W-:Y:S05]  /*0360*/  @!P0 BRA `(.L_x_5) ;  /* 0xfffffffc00d48947 */ /* 0x000fea000383ffff */
.L_x_4:
[----:B------:R-:W-:Y:S05]  /*0370*/  BSYNC.RECONVERGENT B0 ;  /* 0x0000000000007941 */ /* 0x000fea0003800200 */
.L_x_3:
[----:B------:R-:W-:Y:S01]  /*0380*/  BAR.SYNC.DEFER_BLOCKING 0x0 ;  /* 0x0000000000007b1d */ /* 0x000fe20000010000 */
[----:B------:R-:W-:-:S05]  /*0390*/  IMAD.SHL.U32 R3, R3, 0x2, RZ ;  /* 0x0000000203037824 */ /* 0x000fca00078e00ff */
[----:B------:R-:W-:Y:S05]  /*03a0*/  BRA `(.L_x_6) ;  /* 0xfffffffc00447947 */ /* 0x000fea000383ffff */
.L_x_7:
[----:B------:R-:W-:-:S00]  /*03b0*/  BRA `(.L_x_7) ;  /* 0xfffffffc00fc7947 */ /* 0x000fc0000383ffff */
[----:B------:R-:W-:-:S00]  /*03c0*/  NOP ;  /* 0x0000000000007918 */ /* 0x000fc00000000000 */
        /* <DEDUP_REMOVED lines=11> */
.L_x_8:


//--------------------- .nv.shared.reserved.0     --------------------------
	.section	.nv.shared.reserved.0,"aw",@nobits
	.weak		__nv_reservedSMEM_offset_0_alias
	.size		__nv_reservedSMEM_offset_0_alias, 0, 64
	.other		__nv_reservedSMEM_offset_0_alias,@"STO_CUDA_RESERVED_SHARED STV_DEFAULT"
__nv_reservedSMEM_offset_0_alias:
	.zero		0
	.zero		64


//--------------------- .nv.constant0._Z7K_StonePiS_S_ --------------------------
	.section	.nv.constant0._Z7K_StonePiS_S_,"a",@progbits
	.sectionflags	@""
	.align	4
.nv.constant0._Z7K_StonePiS_S_:
	.zero		920


//--------------------- SYMBOLS --------------------------

	.type		.nv.reservedSmem.offset0,@object
	.size		.nv.reservedSmem.offset0,0x4
